//
// Generated by NVIDIA NVVM Compiler
//
// Compiler Build ID: CL-36424714
// Cuda compilation tools, release 13.0, V13.0.88
// Based on NVVM 20.0.0
//

.version 9.0
.target sm_100
.address_size 64

	// .globl	_Z41test_01_hello_world_kernel_g1x1x1_b32x1x1v
.extern .func  (.param .b32 func_retval0) vprintf
(
	.param .b64 vprintf_param_0,
	.param .b64 vprintf_param_1
)
;
.global .align 1 .b8 smem[1];
.global .align 1 .b8 warp[1];
.global .align 1 .b8 $str[25] = {72, 101, 108, 108, 111, 32, 119, 111, 114, 108, 100, 32, 102, 114, 111, 109, 32, 100, 101, 118, 105, 99, 101, 10};

.visible .entry _Z41test_01_hello_world_kernel_g1x1x1_b32x1x1v()
{
	.reg .pred 	%p<2>;
	.reg .b32 	%r<4>;
	.reg .b64 	%rd<3>;

	mov.u32 	%r1, %tid.x;
	setp.ne.s32 	%p1, %r1, 0;
	@%p1 bra 	$L__BB0_2;
	mov.u64 	%rd1, $str;
	cvta.global.u64 	%rd2, %rd1;
	{ // callseq 0, 0
	.param .b64 param0;
	st.param.b64 	[param0], %rd2;
	.param .b64 param1;
	st.param.b64 	[param1], 0;
	.param .b32 retval0;
	call.uni (retval0), 
	vprintf, 
	(
	param0, 
	param1
	);
	ld.param.b32 	%r2, [retval0];
	} // callseq 0
$L__BB0_2:
	ret;

}


// ===== COMPILED SASS (sm_100) =====

	.target	sm_100

	.elftype	@"ET_EXEC"


//--------------------- .note.nv.tkinfo           --------------------------
	.section	.note.nv.tkinfo,"",@"SHT_NOTE"
	.sectionflags	@"SHF_NOTE_NV_TKINFO"
	.tkinfo
        /*0018*/ 	.word	0x00000002
        /*0030*/ 	.string	""
        /*0030*/ 	.string	"ptxas"
        /*0030*/ 	.string	"Cuda compilation tools, release 13.0, V13.0.88"
        /*0030*/ 	.string	"Build cuda_13.0.r13.0/compiler.36424714_0"
        /*0030*/ 	.string	"-arch sm_100 -m 64 "



//--------------------- .note.nv.cuinfo           --------------------------
	.section	.note.nv.cuinfo,"",@"SHT_NOTE"
	.sectionflags	@"SHF_NOTE_NV_CUINFO"
        /*0018*/ 	.short	0x0002
        /*001a*/ 	.short	0x0064
        /*001c*/ 	.short	0x0082
	.zero		2


//--------------------- .nv.info                  --------------------------
	.section	.nv.info,"",@"SHT_CUDA_INFO"
	.align	4


	//----- nvinfo : EIATTR_REGCOUNT
	.align		4
        /*0000*/ 	.byte	0x04, 0x2f
        /*0002*/ 	.short	(.L_4 - .L_3)
	.align		4
.L_3:
        /*0004*/ 	.word	index@(_Z41test_01_hello_world_kernel_g1x1x1_b32x1x1v)
        /*0008*/ 	.word	0x00000018


	//----- nvinfo : EIATTR_FRAME_SIZE
	.align		4
.L_4:
        /*000c*/ 	.byte	0x04, 0x11
        /*000e*/ 	.short	(.L_6 - .L_5)
	.align		4
.L_5:
        /*0010*/ 	.word	index@(_Z41test_01_hello_world_kernel_g1x1x1_b32x1x1v)
        /*0014*/ 	.word	0x00000000


	//----- nvinfo : EIATTR_MIN_STACK_SIZE
	.align		4
.L_6:
        /*0018*/ 	.byte	0x04, 0x12
        /*001a*/ 	.short	(.L_8 - .L_7)
	.align		4
.L_7:
        /*001c*/ 	.word	index@(_Z41test_01_hello_world_kernel_g1x1x1_b32x1x1v)
        /*0020*/ 	.word	0x00000000
.L_8:


//--------------------- .nv.compat                --------------------------
	.section	.nv.compat,"",@"SHT_CUDA_COMPAT_INFO"
	.align	4
        /*0000*/ 	.byte	0x02, 0x09, 0x00, 0x00, 0x02, 0x02, 0x01, 0x00, 0x02, 0x05, 0x05, 0x00, 0x03, 0x07, 0x01, 0x01
        /*0010*/ 	.byte	0x02, 0x03, 0x00, 0x00, 0x02, 0x06, 0x01, 0x00, 0x04, 0x0b, 0x08, 0x00, 0x09, 0x00, 0x00, 0x00
        /*0020*/ 	.byte	0x00, 0x00, 0x00, 0x00


//--------------------- .nv.info._Z41test_01_hello_world_kernel_g1x1x1_b32x1x1v --------------------------
	.section	.nv.info._Z41test_01_hello_world_kernel_g1x1x1_b32x1x1v,"",@"SHT_CUDA_INFO"
	.sectionflags	@""
	.align	4


	//----- nvinfo : EIATTR_CUDA_API_VERSION
	.align		4
        /*0000*/ 	.byte	0x04, 0x37
        /*0002*/ 	.short	(.L_10 - .L_9)
.L_9:
        /*0004*/ 	.word	0x00000082


	//----- nvinfo : EIATTR_SPARSE_MMA_MASK
	.align		4
.L_10:
        /*0008*/ 	.byte	0x03, 0x50
        /*000a*/ 	.short	0x0000


	//----- nvinfo : EIATTR_MAXREG_COUNT
	.align		4
        /*000c*/ 	.byte	0x03, 0x1b
        /*000e*/ 	.short	0x00ff


	//----- nvinfo : EIATTR_EXTERNS
	.align		4
        /*0010*/ 	.byte	0x04, 0x0f
        /*0012*/ 	.short	(.L_12 - .L_11)


	//   ....[0]....
	.align		4
.L_11:
        /*0014*/ 	.word	index@(vprintf)


	//----- nvinfo : EIATTR_MERCURY_ISA_VERSION
	.align		4
.L_12:
        /*0018*/ 	.byte	0x03, 0x5f
        /*001a*/ 	.short	0x0101


	//----- nvinfo : EIATTR_VRC_CTA_INIT_COUNT
	.align		4
        /*001c*/ 	.byte	0x02, 0x4a
	.zero		1
	.zero		1


	//----- nvinfo : EIATTR_SYSCALL_OFFSETS
	.align		4
        /*0020*/ 	.byte	0x04, 0x46
        /*0022*/ 	.short	(.L_14 - .L_13)


	//   ....[0]....
.L_13:
        /*0024*/ 	.word	0x000000b0


	//----- nvinfo : EIATTR_EXIT_INSTR_OFFSETS
	.align		4
.L_14:
        /*0028*/ 	.byte	0x04, 0x1c
        /*002a*/ 	.short	(.L_16 - .L_15)


	//   ....[0]....
.L_15:
        /*002c*/ 	.word	0x00000030


	//   ....[1]....
        /*0030*/ 	.word	0x000000c0


	//----- nvinfo : EIATTR_CRS_STACK_SIZE
	.align		4
.L_16:
        /*0034*/ 	.byte	0x04, 0x1e
        /*0036*/ 	.short	(.L_18 - .L_17)
.L_17:
        /*0038*/ 	.word	0x00000000


	//----- nvinfo : EIATTR_SW_WAR
	.align		4
.L_18:
        /*003c*/ 	.byte	0x04, 0x36
        /*003e*/ 	.short	(.L_20 - .L_19)
.L_19:
        /*0040*/ 	.word	0x00000008
.L_20:


//--------------------- .nv.callgraph             --------------------------
	.section	.nv.callgraph,"",@"SHT_CUDA_CALLGRAPH"
	.align	4
	.sectionentsize	8
	.align		4
        /*0000*/ 	.word	0x00000000
	.align		4
        /*0004*/ 	.word	0xffffffff
	.align		4
        /*0008*/ 	.word	index@(_Z41test_01_hello_world_kernel_g1x1x1_b32x1x1v)
	.align		4
        /*000c*/ 	.word	index@(vprintf)
	.align		4
        /*0010*/ 	.word	0x00000000
	.align		4
        /*0014*/ 	.word	0xfffffffe
	.align		4
        /*0018*/ 	.word	0x00000000
	.align		4
        /*001c*/ 	.word	0xfffffffd
	.align		4
        /*0020*/ 	.word	0x00000000
	.align		4
        /*0024*/ 	.word	0xfffffffc


//--------------------- .nv.constant4             --------------------------
	.section	.nv.constant4,"a",@progbits
	.align	8
	.align		8
.nv.constant4:
        /*0000*/ 	.dword	vprintf
	.align		8
        /*0008*/ 	.dword	smem
	.align		8
        /*0010*/ 	.dword	warp
	.align		8
        /*0018*/ 	.dword	$str


//--------------------- .text._Z41test_01_hello_world_kernel_g1x1x1_b32x1x1v --------------------------
	.section	.text._Z41test_01_hello_world_kernel_g1x1x1_b32x1x1v,"ax",@progbits
	.align	128
        .global         _Z41test_01_hello_world_kernel_g1x1x1_b32x1x1v
        .type           _Z41test_01_hello_world_kernel_g1x1x1_b32x1x1v,@function
        .size           _Z41test_01_hello_world_kernel_g1x1x1_b32x1x1v,(.L_x_2 - _Z41test_01_hello_world_kernel_g1x1x1_b32x1x1v)
        .other          _Z41test_01_hello_world_kernel_g1x1x1_b32x1x1v,@"STO_CUDA_ENTRY STV_DEFAULT"
_Z41test_01_hello_world_kernel_g1x1x1_b32x1x1v:
.text._Z41test_01_hello_world_kernel_g1x1x1_b32x1x1v:
[----:B------:R-:W0:Y:S01]  /*0000*/  LDC R1, c[0x0][0x37c] ;  /* 0x0000df00ff017b82 */ /* 0x000e220000000800 */
[----:B------:R-:W1:Y:S02]  /*0010*/  S2R R0, SR_TID.X ;  /* 0x0000000000007919 */ /* 0x000e640000002100 */
[----:B-1----:R-:W-:-:S13]  /*0020*/  ISETP.NE.AND P0, PT, R0, RZ, PT ;  /* 0x000000ff0000720c */ /* 0x002fda0003f05270 */
[----:B------:R-:W-:Y:S05]  /*0030*/  @P0 EXIT ;  /* 0x000000000000094d */ /* 0x000fea0003800000 */
[----:B------:R-:W-:Y:S01]  /*0040*/  MOV R0, 0x0 ;  /* 0x0000000000007802 */ /* 0x000fe20000000f00 */
[----:B------:R-:W1:Y:S01]  /*0050*/  LDCU.64 UR4, c[0x4][0x18] ;  /* 0x01000300ff0477ac */ /* 0x000e620008000a00 */
[----:B------:R-:W-:Y:S02]  /*0060*/  CS2R R6, SRZ ;  /* 0x0000000000067805 */ /* 0x000fe4000001ff00 */
[----:B------:R2:W3:Y:S01]  /*0070*/  LDC.64 R2, c[0x4][R0] ;  /* 0x0100000000027b82 */ /* 0x0004e20000000a00 */
[----:B-1----:R-:W-:Y:S02]  /*0080*/  IMAD.U32 R4, RZ, RZ, UR4 ;  /* 0x00000004ff047e24 */ /* 0x002fe4000f8e00ff */
[----:B--2---:R-:W-:-:S07]  /*0090*/  IMAD.U32 R5, RZ, RZ, UR5 ;  /* 0x00000005ff057e24 */ /* 0x004fce000f8e00ff */
[----:B------:R-:W-:-:S07]  /*00a0*/  LEPC R20, `(.L_x_0) ;  /* 0x000000001014794e */ /* 0x000fce0000000000 */
[----:B0--3--:R-:W-:Y:S05]  /*00b0*/  CALL.ABS.NOINC R2 ;  /* 0x0000000002007343 */ /* 0x009fea0003c00000 */
.L_x_0:
[----:B------:R-:W-:Y:S05]  /*00c0*/  EXIT ;  /* 0x000000000000794d */ /* 0x000fea0003800000 */
.L_x_1:
[----:B------:R-:W-:-:S00]  /*00d0*/  BRA `(.L_x_1) ;  /* 0xfffffffc00fc7947 */ /* 0x000fc0000383ffff */
[----:B------:R-:W-:-:S00]  /*00e0*/  NOP ;  /* 0x0000000000007918 */ /* 0x000fc00000000000 */
        /* <DEDUP_REMOVED lines=9> */
.L_x_2:


//--------------------- .nv.global.init           --------------------------
	.section	.nv.global.init,"aw",@progbits
.nv.global.init:
	.type		$str,@object
	.size		$str,(.L_2 - $str)
$str:
        /*0000*/ 	.byte	0x48, 0x65, 0x6c, 0x6c, 0x6f, 0x20, 0x77, 0x6f, 0x72, 0x6c, 0x64, 0x20, 0x66, 0x72, 0x6f, 0x6d
        /*0010*/ 	.byte	0x20, 0x64, 0x65, 0x76, 0x69, 0x63, 0x65, 0x0a, 0x00
.L_2:


//--------------------- .nv.shared.reserved.0     --------------------------
	.section	.nv.shared.reserved.0,"aw",@nobits
	.weak		__nv_reservedSMEM_offset_0_alias
	.size		__nv_reservedSMEM_offset_0_alias, 0, 64
	.other		__nv_reservedSMEM_offset_0_alias,@"STO_CUDA_RESERVED_SHARED STV_DEFAULT"
__nv_reservedSMEM_offset_0_alias:
	.zero		0
	.zero		64


//--------------------- .nv.global                --------------------------
	.section	.nv.global,"aw",@nobits
.nv.global:
	.type		smem,@object
	.size		smem,(warp - smem)
smem:
	.zero		1
	.type		warp,@object
	.size		warp,(.L_1 - warp)
warp:
	.zero		1
.L_1:


//--------------------- .nv.constant0._Z41test_01_hello_world_kernel_g1x1x1_b32x1x1v --------------------------
	.section	.nv.constant0._Z41test_01_hello_world_kernel_g1x1x1_b32x1x1v,"a",@progbits
	.sectionflags	@""
	.align	4
.nv.constant0._Z41test_01_hello_world_kernel_g1x1x1_b32x1x1v:
	.zero		896


//--------------------- SYMBOLS --------------------------

	.type		.nv.reservedSmem.offset0,@object
	.size		.nv.reservedSmem.offset0,0x4
	.type		vprintf,@function
